.version 7.0
.target sm_52
.address_size 64

.entry _Z21dequantize_block_q6_KPKvPf(
.param .u64 _Z21dequantize_block_q6_KPKvPf_param_0,
.param .u64 _Z21dequantize_block_q6_KPKvPf_param_1
)
{
.reg .b16 %rs<6>;
.reg .f32 %f<18>;
.reg .b32 %r<43>;
.reg .b64 %rd<15>;


ld.param.u64 %rd1, [_Z21dequantize_block_q6_KPKvPf_param_0];
ld.param.u64 %rd2, [_Z21dequantize_block_q6_KPKvPf_param_1];
cvta.to.global.u64 %rd3, %rd2;
cvta.to.global.u64 %rd4, %rd1;
mov.u32 %r1, %ctaid.x;
mov.u32 %r2, %tid.x;
shr.s32 %r3, %r2, 31;
shr.u32 %r4, %r3, 27;
add.s32 %r5, %r2, %r4;
shr.s32 %r6, %r5, 5;
and.b32 %r7, %r5, -32;
sub.s32 %r8, %r2, %r7;
shl.b32 %r9, %r6, 3;
shr.s32 %r10, %r8, 31;
shr.u32 %r11, %r10, 28;
add.s32 %r12, %r8, %r11;
shr.s32 %r13, %r12, 4;
add.s32 %r14, %r9, %r13;
shl.b32 %r15, %r1, 8;
shl.b32 %r16, %r6, 7;
add.s32 %r17, %r16, %r15;
add.s32 %r18, %r17, %r8;
mul.wide.s32 %rd5, %r18, 4;
add.s64 %rd6, %rd3, %rd5;
mul.wide.s32 %rd7, %r1, 210;
add.s64 %rd8, %rd4, %rd7;
ld.global.u16 %rs1, [%rd8+208];

	{ cvt.f32.f16 %f1, %rs1;}


	shl.b32 %r19, %r6, 6;
add.s32 %r20, %r8, %r19;
cvt.s64.s32	%rd9, %r20;
add.s64 %rd10, %rd8, %rd9;
cvt.s64.s32	%rd11, %r2;
add.s64 %rd12, %rd8, %rd11;
cvt.s64.s32	%rd13, %r14;
add.s64 %rd14, %rd8, %rd13;
ld.global.s8 %rs2, [%rd14+192];
cvt.rn.f32.s16	%f2, %rs2;
mul.f32 %f3, %f1, %f2;
ld.global.u8 %r21, [%rd10];
and.b32 %r22, %r21, 15;
ld.global.u8 %r23, [%rd12+128];
and.b32 %r24, %r23, 3;
bfi.b32 %r25, %r24, %r22, 4, 2;
add.s32 %r26, %r25, -32;
cvt.rn.f32.s32	%f4, %r26;
mul.f32 %f5, %f3, %f4;
st.global.f32 [%rd6], %f5;
ld.global.s8 %rs3, [%rd14+194];
cvt.rn.f32.s16	%f6, %rs3;
mul.f32 %f7, %f1, %f6;
ld.global.u8 %r27, [%rd10+32];
and.b32 %r28, %r27, 15;
shr.u32 %r29, %r23, 2;
bfe.u32 %r30, %r23, 2, 2;
bfi.b32 %r31, %r30, %r28, 4, 2;
add.s32 %r32, %r31, -32;
cvt.rn.f32.s32	%f8, %r32;
mul.f32 %f9, %f7, %f8;
st.global.f32 [%rd6+128], %f9;
ld.global.s8 %rs4, [%rd14+196];
cvt.rn.f32.s16	%f10, %rs4;
mul.f32 %f11, %f1, %f10;
ld.global.u8 %r33, [%rd10];
shr.u32 %r34, %r33, 4;
and.b32 %r35, %r23, 48;
or.b32 %r36, %r34, %r35;
add.s32 %r37, %r36, -32;
cvt.rn.f32.s32	%f12, %r37;
mul.f32 %f13, %f11, %f12;
st.global.f32 [%rd6+256], %f13;
ld.global.s8 %rs5, [%rd14+198];
cvt.rn.f32.s16	%f14, %rs5;
mul.f32 %f15, %f1, %f14;
ld.global.u8 %r38, [%rd10+32];
shr.u32 %r39, %r38, 4;
and.b32 %r40, %r29, 48;
or.b32 %r41, %r39, %r40;
add.s32 %r42, %r41, -32;
cvt.rn.f32.s32	%f16, %r42;
mul.f32 %f17, %f15, %f16;
st.global.f32 [%rd6+384], %f17;
ret;
}


// ===== COMPILED SASS (sm_100) =====

	.target	sm_100

	.elftype	@"ET_EXEC"


//--------------------- .note.nv.tkinfo           --------------------------
	.section	.note.nv.tkinfo,"",@"SHT_NOTE"
	.sectionflags	@"SHF_NOTE_NV_TKINFO"
	.tkinfo
        /*0018*/ 	.word	0x00000002
        /*0030*/ 	.string	""
        /*0030*/ 	.string	"ptxas"
        /*0030*/ 	.string	"Cuda compilation tools, release 13.0, V13.0.88"
        /*0030*/ 	.string	"Build cuda_13.0.r13.0/compiler.36424714_0"
        /*0030*/ 	.string	"-arch sm_100 "



//--------------------- .note.nv.cuinfo           --------------------------
	.section	.note.nv.cuinfo,"",@"SHT_NOTE"
	.sectionflags	@"SHF_NOTE_NV_CUINFO"
        /*0018*/ 	.short	0x0002
        /*001a*/ 	.short	0x0034
        /*001c*/ 	.short	0x0082
	.zero		2


//--------------------- .nv.info                  --------------------------
	.section	.nv.info,"",@"SHT_CUDA_INFO"
	.align	4


	//----- nvinfo : EIATTR_REGCOUNT
	.align		4
        /*0000*/ 	.byte	0x04, 0x2f
        /*0002*/ 	.short	(.L_1 - .L_0)
	.align		4
.L_0:
        /*0004*/ 	.word	index@(_Z21dequantize_block_q6_KPKvPf)
        /*0008*/ 	.word	0x00000016


	//----- nvinfo : EIATTR_FRAME_SIZE
	.align		4
.L_1:
        /*000c*/ 	.byte	0x04, 0x11
        /*000e*/ 	.short	(.L_3 - .L_2)
	.align		4
.L_2:
        /*0010*/ 	.word	index@(_Z21dequantize_block_q6_KPKvPf)
        /*0014*/ 	.word	0x00000000


	//----- nvinfo : EIATTR_MIN_STACK_SIZE
	.align		4
.L_3:
        /*0018*/ 	.byte	0x04, 0x12
        /*001a*/ 	.short	(.L_5 - .L_4)
	.align		4
.L_4:
        /*001c*/ 	.word	index@(_Z21dequantize_block_q6_KPKvPf)
        /*0020*/ 	.word	0x00000000
.L_5:


//--------------------- .nv.compat                --------------------------
	.section	.nv.compat,"",@"SHT_CUDA_COMPAT_INFO"
	.align	4
        /*0000*/ 	.byte	0x02, 0x09, 0x00, 0x00, 0x02, 0x02, 0x01, 0x00, 0x02, 0x05, 0x05, 0x00, 0x03, 0x07, 0x01, 0x01
        /*0010*/ 	.byte	0x02, 0x03, 0x00, 0x00, 0x02, 0x06, 0x01, 0x00, 0x04, 0x0b, 0x08, 0x00, 0x09, 0x00, 0x00, 0x00
        /*0020*/ 	.byte	0x00, 0x00, 0x00, 0x00


//--------------------- .nv.info._Z21dequantize_block_q6_KPKvPf --------------------------
	.section	.nv.info._Z21dequantize_block_q6_KPKvPf,"",@"SHT_CUDA_INFO"
	.sectionflags	@""
	.align	4


	//----- nvinfo : EIATTR_CUDA_API_VERSION
	.align		4
        /*0000*/ 	.byte	0x04, 0x37
        /*0002*/ 	.short	(.L_7 - .L_6)
.L_6:
        /*0004*/ 	.word	0x00000082


	//----- nvinfo : EIATTR_KPARAM_INFO
	.align		4
.L_7:
        /*0008*/ 	.byte	0x04, 0x17
        /*000a*/ 	.short	(.L_9 - .L_8)
.L_8:
        /*000c*/ 	.word	0x00000000
        /*0010*/ 	.short	0x0001
        /*0012*/ 	.short	0x0008
        /*0014*/ 	.byte	0x00, 0xf0, 0x21, 0x00


	//----- nvinfo : EIATTR_KPARAM_INFO
	.align		4
.L_9:
        /*0018*/ 	.byte	0x04, 0x17
        /*001a*/ 	.short	(.L_11 - .L_10)
.L_10:
        /*001c*/ 	.word	0x00000000
        /*0020*/ 	.short	0x0000
        /*0022*/ 	.short	0x0000
        /*0024*/ 	.byte	0x00, 0xf0, 0x21, 0x00


	//----- nvinfo : EIATTR_SPARSE_MMA_MASK
	.align		4
.L_11:
        /*0028*/ 	.byte	0x03, 0x50
        /*002a*/ 	.short	0x0000


	//----- nvinfo : EIATTR_MAXREG_COUNT
	.align		4
        /*002c*/ 	.byte	0x03, 0x1b
        /*002e*/ 	.short	0x00ff


	//----- nvinfo : EIATTR_MERCURY_ISA_VERSION
	.align		4
        /*0030*/ 	.byte	0x03, 0x5f
        /*0032*/ 	.short	0x0101


	//----- nvinfo : EIATTR_VRC_CTA_INIT_COUNT
	.align		4
        /*0034*/ 	.byte	0x02, 0x4a
	.zero		1
	.zero		1


	//----- nvinfo : EIATTR_EXIT_INSTR_OFFSETS
	.align		4
        /*0038*/ 	.byte	0x04, 0x1c
        /*003a*/ 	.short	(.L_13 - .L_12)


	//   ....[0]....
.L_12:
        /*003c*/ 	.word	0x000004a0


	//----- nvinfo : EIATTR_CBANK_PARAM_SIZE
	.align		4
.L_13:
        /*0040*/ 	.byte	0x03, 0x19
        /*0042*/ 	.short	0x0010


	//----- nvinfo : EIATTR_PARAM_CBANK
	.align		4
        /*0044*/ 	.byte	0x04, 0x0a
        /*0046*/ 	.short	(.L_15 - .L_14)
	.align		4
.L_14:
        /*0048*/ 	.word	index@(.nv.constant0._Z21dequantize_block_q6_KPKvPf)
        /*004c*/ 	.short	0x0380
        /*004e*/ 	.short	0x0010


	//----- nvinfo : EIATTR_SW_WAR
	.align		4
.L_15:
        /*0050*/ 	.byte	0x04, 0x36
        /*0052*/ 	.short	(.L_17 - .L_16)
.L_16:
        /*0054*/ 	.word	0x00000008
.L_17:


//--------------------- .nv.callgraph             --------------------------
	.section	.nv.callgraph,"",@"SHT_CUDA_CALLGRAPH"
	.align	4
	.sectionentsize	8
	.align		4
        /*0000*/ 	.word	0x00000000
	.align		4
        /*0004*/ 	.word	0xffffffff
	.align		4
        /*0008*/ 	.word	0x00000000
	.align		4
        /*000c*/ 	.word	0xfffffffe
	.align		4
        /*0010*/ 	.word	0x00000000
	.align		4
        /*0014*/ 	.word	0xfffffffd
	.align		4
        /*0018*/ 	.word	0x00000000
	.align		4
        /*001c*/ 	.word	0xfffffffc


//--------------------- .text._Z21dequantize_block_q6_KPKvPf --------------------------
	.section	.text._Z21dequantize_block_q6_KPKvPf,"ax",@progbits
	.align	128
.text._Z21dequantize_block_q6_KPKvPf:
        .type           _Z21dequantize_block_q6_KPKvPf,@function
        .size           _Z21dequantize_block_q6_KPKvPf,(.L_x_1 - _Z21dequantize_block_q6_KPKvPf)
        .other          _Z21dequantize_block_q6_KPKvPf,@"STO_CUDA_ENTRY STV_DEFAULT"
_Z21dequantize_block_q6_KPKvPf:
[----:B------:R-:W-:Y:S01]  /*0000*/  LDC R1, c[0x0][0x37c] ;  /* 0x0000df00ff017b82 */ /* 0x000fe20000000800 */
[----:B------:R-:W0:Y:S07]  /*0010*/  S2R R9, SR_TID.X ;  /* 0x0000000000097919 */ /* 0x000e2e0000002100 */
[----:B------:R-:W1:Y:S01]  /*0020*/  LDC.64 R6, c[0x0][0x380] ;  /* 0x0000e000ff067b82 */ /* 0x000e620000000a00 */
[----:B------:R-:W2:Y:S01]  /*0030*/  LDCU.64 UR4, c[0x0][0x358] ;  /* 0x00006b00ff0477ac */ /* 0x000ea20008000a00 */
[----:B------:R-:W1:Y:S01]  /*0040*/  S2R R0, SR_CTAID.X ;  /* 0x0000000000007919 */ /* 0x000e620000002500 */
[----:B0-----:R-:W-:-:S04]  /*0050*/  SHF.R.S32.HI R2, RZ, 0x1f, R9 ;  /* 0x0000001fff027819 */ /* 0x001fc80000011409 */
[----:B------:R-:W-:Y:S01]  /*0060*/  LEA.HI R2, R2, R9, RZ, 0x5 ;  /* 0x0000000902027211 */ /* 0x000fe200078f28ff */
[----:B-1----:R-:W-:-:S03]  /*0070*/  IMAD.WIDE R6, R0, 0xd2, R6 ;  /* 0x000000d200067825 */ /* 0x002fc600078e0206 */
[----:B------:R-:W-:Y:S02]  /*0080*/  LOP3.LUT R10, R2, 0xffffffe0, RZ, 0xc0, !PT ;  /* 0xffffffe0020a7812 */ /* 0x000fe400078ec0ff */
[----:B------:R-:W-:Y:S02]  /*0090*/  SHF.R.S32.HI R15, RZ, 0x5, R2 ;  /* 0x00000005ff0f7819 */ /* 0x000fe40000011402 */
[----:B------:R-:W-:Y:S01]  /*00a0*/  IADD3 R12, P1, PT, R6, R9, RZ ;  /* 0x00000009060c7210 */ /* 0x000fe20007f3e0ff */
[----:B------:R-:W-:-:S03]  /*00b0*/  IMAD.IADD R10, R9, 0x1, -R10 ;  /* 0x00000001090a7824 */ /* 0x000fc600078e0a0a */
[----:B------:R-:W-:Y:S01]  /*00c0*/  LEA.HI.X.SX32 R13, R9, R7, 0x1, P1 ;  /* 0x00000007090d7211 */ /* 0x000fe200008f0eff */
[--C-:B------:R-:W-:Y:S01]  /*00d0*/  IMAD R5, R15, 0x40, R10.reuse ;  /* 0x000000400f057824 */ /* 0x100fe200078e020a */
[----:B------:R-:W-:Y:S01]  /*00e0*/  SHF.R.S32.HI R3, RZ, 0x1f, R10 ;  /* 0x0000001fff037819 */ /* 0x000fe2000001140a */
[----:B------:R-:W0:Y:S02]  /*00f0*/  LDC.64 R8, c[0x0][0x388] ;  /* 0x0000e200ff087b82 */ /* 0x000e240000000a00 */
[----:B--2---:R1:W2:Y:S01]  /*0100*/  LDG.E.U8 R11, desc[UR4][R12.64+0x80] ;  /* 0x000080040c0b7981 */ /* 0x0042a2000c1e1100 */
[----:B------:R-:W-:Y:S02]  /*0110*/  LEA.HI R3, R3, R10, RZ, 0x4 ;  /* 0x0000000a03037211 */ /* 0x000fe400078f20ff */
[----:B------:R-:W-:Y:S02]  /*0120*/  IADD3 R4, P1, PT, R6, R5, RZ ;  /* 0x0000000506047210 */ /* 0x000fe40007f3e0ff */
[----:B------:R-:W-:-:S02]  /*0130*/  SHF.R.S32.HI R2, RZ, 0x4, R3 ;  /* 0x00000004ff027819 */ /* 0x000fc40000011403 */
[----:B------:R-:W-:-:S03]  /*0140*/  LEA.HI.X.SX32 R5, R5, R7, 0x1, P1 ;  /* 0x0000000705057211 */ /* 0x000fc600008f0eff */
[----:B------:R-:W-:Y:S02]  /*0150*/  IMAD R3, R15, 0x8, R2 ;  /* 0x000000080f037824 */ /* 0x000fe400078e0202 */
[----:B------:R-:W3:Y:S03]  /*0160*/  LDG.E.U8 R16, desc[UR4][R4.64] ;  /* 0x0000000404107981 */ /* 0x000ee6000c1e1100 */
[C---:B------:R-:W-:Y:S02]  /*0170*/  IADD3 R2, P0, PT, R3.reuse, R6, RZ ;  /* 0x0000000603027210 */ /* 0x040fe40007f1e0ff */
[----:B------:R-:W4:Y:S02]  /*0180*/  LDG.E.U16 R6, desc[UR4][R6.64+0xd0] ;  /* 0x0000d00406067981 */ /* 0x000f24000c1e1500 */
[----:B------:R-:W-:-:S05]  /*0190*/  LEA.HI.X.SX32 R3, R3, R7, 0x1, P0 ;  /* 0x0000000703037211 */ /* 0x000fca00000f0eff */
[----:B------:R-:W5:Y:S01]  /*01a0*/  LDG.E.S8 R14, desc[UR4][R2.64+0xc0] ;  /* 0x0000c004020e7981 */ /* 0x000f62000c1e1300 */
[----:B------:R-:W-:-:S04]  /*01b0*/  IMAD R15, R0, 0x2, R15 ;  /* 0x00000002000f7824 */ /* 0x000fc800078e020f */
[----:B-1----:R-:W-:-:S04]  /*01c0*/  IMAD.U32 R13, R15, 0x80, R10 ;  /* 0x000000800f0d7824 */ /* 0x002fc800078e000a */
[----:B0-----:R-:W-:-:S04]  /*01d0*/  IMAD.WIDE R8, R13, 0x4, R8 ;  /* 0x000000040d087825 */ /* 0x001fc800078e0208 */
[----:B--2---:R-:W-:Y:S01]  /*01e0*/  IMAD.SHL.U32 R19, R11, 0x10, RZ ;  /* 0x000000100b137824 */ /* 0x004fe200078e00ff */
[----:B---3--:R-:W-:-:S04]  /*01f0*/  LOP3.LUT R16, R16, 0xf, RZ, 0xc0, !PT ;  /* 0x0000000f10107812 */ /* 0x008fc800078ec0ff */
[----:B------:R-:W-:Y:S01]  /*0200*/  LOP3.LUT R16, R19, 0x30, R16, 0xe2, !PT ;  /* 0x0000003013107812 */ /* 0x000fe200078ee210 */
[----:B-----5:R-:W0:Y:S04]  /*0210*/  I2F.S16 R17, R14 ;  /* 0x0000000e00117306 */ /* 0x020e280000101400 */
[----:B------:R-:W-:Y:S02]  /*0220*/  VIADD R16, R16, 0xffffffe0 ;  /* 0xffffffe010107836 */ /* 0x000fe40000000000 */
[----:B----4-:R-:W-:-:S03]  /*0230*/  HADD2.F32 R0, -RZ, R6.H0_H0 ;  /* 0x20000006ff007230 */ /* 0x010fc60000004100 */
[----:B------:R-:W-:Y:S02]  /*0240*/  I2FP.F32.S32 R16, R16 ;  /* 0x0000001000107245 */ /* 0x000fe40000201400 */
[----:B0-----:R-:W-:-:S04]  /*0250*/  FMUL R17, R0, R17 ;  /* 0x0000001100117220 */ /* 0x001fc80000400000 */
[----:B------:R-:W-:-:S05]  /*0260*/  FMUL R17, R17, R16 ;  /* 0x0000001011117220 */ /* 0x000fca0000400000 */
[----:B------:R-:W-:Y:S04]  /*0270*/  STG.E desc[UR4][R8.64], R17 ;  /* 0x0000001108007986 */ /* 0x000fe8000c101904 */
[----:B------:R-:W2:Y:S04]  /*0280*/  LDG.E.S8 R6, desc[UR4][R2.64+0xc2] ;  /* 0x0000c20402067981 */ /* 0x000ea8000c1e1300 */
[----:B------:R-:W3:Y:S01]  /*0290*/  LDG.E.U8 R10, desc[UR4][R4.64+0x20] ;  /* 0x00002004040a7981 */ /* 0x000ee2000c1e1100 */
[----:B------:R-:W-:-:S04]  /*02a0*/  SHF.R.U32.HI R12, RZ, 0x2, R11 ;  /* 0x00000002ff0c7819 */ /* 0x000fc8000001160b */
[----:B------:R-:W-:-:S05]  /*02b0*/  SGXT.U32 R12, R12, 0x2 ;  /* 0x000000020c0c781a */ /* 0x000fca0000000000 */
[----:B------:R-:W-:Y:S01]  /*02c0*/  IMAD.SHL.U32 R13, R12, 0x10, RZ ;  /* 0x000000100c0d7824 */ /* 0x000fe200078e00ff */
[----:B--2---:R-:W0:Y:S01]  /*02d0*/  I2F.S16 R7, R6 ;  /* 0x0000000600077306 */ /* 0x004e220000101400 */
[----:B---3--:R-:W-:-:S04]  /*02e0*/  LOP3.LUT R10, R10, 0xf, RZ, 0xc0, !PT ;  /* 0x0000000f0a0a7812 */ /* 0x008fc800078ec0ff */
[----:B------:R-:W-:-:S05]  /*02f0*/  LOP3.LUT R10, R13, 0x30, R10, 0xe2, !PT ;  /* 0x000000300d0a7812 */ /* 0x000fca00078ee20a */
[----:B------:R-:W-:Y:S02]  /*0300*/  VIADD R10, R10, 0xffffffe0 ;  /* 0xffffffe00a0a7836 */ /* 0x000fe40000000000 */
[----:B0-----:R-:W-:-:S03]  /*0310*/  FMUL R7, R0, R7 ;  /* 0x0000000700077220 */ /* 0x001fc60000400000 */
[----:B------:R-:W-:-:S05]  /*0320*/  I2FP.F32.S32 R10, R10 ;  /* 0x0000000a000a7245 */ /* 0x000fca0000201400 */
[----:B------:R-:W-:-:S05]  /*0330*/  FMUL R7, R7, R10 ;  /* 0x0000000a07077220 */ /* 0x000fca0000400000 */
[----:B------:R0:W-:Y:S04]  /*0340*/  STG.E desc[UR4][R8.64+0x80], R7 ;  /* 0x0000800708007986 */ /* 0x0001e8000c101904 */
[----:B------:R-:W2:Y:S04]  /*0350*/  LDG.E.S8 R10, desc[UR4][R2.64+0xc4] ;  /* 0x0000c404020a7981 */ /* 0x000ea8000c1e1300 */
[----:B------:R-:W3:Y:S01]  /*0360*/  LDG.E.U8 R12, desc[UR4][R4.64] ;  /* 0x00000004040c7981 */ /* 0x000ee2000c1e1100 */
[----:B------:R-:W-:Y:S01]  /*0370*/  LOP3.LUT R15, R11, 0x30, RZ, 0xc0, !PT ;  /* 0x000000300b0f7812 */ /* 0x000fe200078ec0ff */
[----:B--2---:R-:W1:Y:S03]  /*0380*/  I2F.S16 R13, R10 ;  /* 0x0000000a000d7306 */ /* 0x004e660000101400 */
[----:B---3--:R-:W-:-:S05]  /*0390*/  LEA.HI R12, R12, R15, RZ, 0x1c ;  /* 0x0000000f0c0c7211 */ /* 0x008fca00078fe0ff */
[----:B------:R-:W-:-:S05]  /*03a0*/  VIADD R12, R12, 0xffffffe0 ;  /* 0xffffffe00c0c7836 */ /* 0x000fca0000000000 */
[----:B------:R-:W-:Y:S01]  /*03b0*/  I2FP.F32.S32 R12, R12 ;  /* 0x0000000c000c7245 */ /* 0x000fe20000201400 */
[----:B-1----:R-:W-:-:S04]  /*03c0*/  FMUL R13, R0, R13 ;  /* 0x0000000d000d7220 */ /* 0x002fc80000400000 */
[----:B------:R-:W-:-:S05]  /*03d0*/  FMUL R13, R13, R12 ;  /* 0x0000000c0d0d7220 */ /* 0x000fca0000400000 */
[----:B------:R-:W-:Y:S04]  /*03e0*/  STG.E desc[UR4][R8.64+0x100], R13 ;  /* 0x0001000d08007986 */ /* 0x000fe8000c101904 */
[----:B------:R-:W0:Y:S04]  /*03f0*/  LDG.E.S8 R6, desc[UR4][R2.64+0xc6] ;  /* 0x0000c60402067981 */ /* 0x000e28000c1e1300 */
[----:B------:R-:W2:Y:S01]  /*0400*/  LDG.E.U8 R12, desc[UR4][R4.64+0x20] ;  /* 0x00002004040c7981 */ /* 0x000ea2000c1e1100 */
[----:B------:R-:W-:-:S04]  /*0410*/  SHF.R.U32.HI R11, RZ, 0x2, R11 ;  /* 0x00000002ff0b7819 */ /* 0x000fc8000001160b */
[----:B------:R-:W-:Y:S01]  /*0420*/  LOP3.LUT R11, R11, 0x30, RZ, 0xc0, !PT ;  /* 0x000000300b0b7812 */ /* 0x000fe200078ec0ff */
[----:B0-----:R-:W0:Y:S03]  /*0430*/  I2F.S16 R7, R6 ;  /* 0x0000000600077306 */ /* 0x001e260000101400 */
[----:B--2---:R-:W-:-:S05]  /*0440*/  LEA.HI R11, R12, R11, RZ, 0x1c ;  /* 0x0000000b0c0b7211 */ /* 0x004fca00078fe0ff */
[----:B------:R-:W-:-:S05]  /*0450*/  VIADD R11, R11, 0xffffffe0 ;  /* 0xffffffe00b0b7836 */ /* 0x000fca0000000000 */
[----:B------:R-:W-:Y:S01]  /*0460*/  I2FP.F32.S32 R10, R11 ;  /* 0x0000000b000a7245 */ /* 0x000fe20000201400 */
[----:B0-----:R-:W-:-:S04]  /*0470*/  FMUL R7, R0, R7 ;  /* 0x0000000700077220 */ /* 0x001fc80000400000 */
[----:B------:R-:W-:-:S05]  /*0480*/  FMUL R7, R7, R10 ;  /* 0x0000000a07077220 */ /* 0x000fca0000400000 */
[----:B------:R-:W-:Y:S01]  /*0490*/  STG.E desc[UR4][R8.64+0x180], R7 ;  /* 0x0001800708007986 */ /* 0x000fe2000c101904 */
[----:B------:R-:W-:Y:S05]  /*04a0*/  EXIT ;  /* 0x000000000000794d */ /* 0x000fea0003800000 */
.L_x_0:
[----:B------:R-:W-:-:S00]  /*04b0*/  BRA `(.L_x_0) ;  /* 0xfffffffc00fc7947 */ /* 0x000fc0000383ffff */
[----:B------:R-:W-:-:S00]  /*04c0*/  NOP ;  /* 0x0000000000007918 */ /* 0x000fc00000000000 */
        /* <DEDUP_REMOVED lines=11> */
.L_x_1:


//--------------------- .nv.shared.reserved.0     --------------------------
	.section	.nv.shared.reserved.0,"aw",@nobits
	.weak		__nv_reservedSMEM_offset_0_alias
	.size		__nv_reservedSMEM_offset_0_alias, 0, 64
	.other		__nv_reservedSMEM_offset_0_alias,@"STO_CUDA_RESERVED_SHARED STV_DEFAULT"
__nv_reservedSMEM_offset_0_alias:
	.zero		0
	.zero		64


//--------------------- .nv.constant0._Z21dequantize_block_q6_KPKvPf --------------------------
	.section	.nv.constant0._Z21dequantize_block_q6_KPKvPf,"a",@progbits
	.sectionflags	@""
	.align	4
.nv.constant0._Z21dequantize_block_q6_KPKvPf:
	.zero		912


//--------------------- SYMBOLS --------------------------

	.type		.nv.reservedSmem.offset0,@object
	.size		.nv.reservedSmem.offset0,0x4
